//
// Generated by NVIDIA NVVM Compiler
//
// Compiler Build ID: CL-36424714
// Cuda compilation tools, release 13.0, V13.0.88
// Based on NVVM 20.0.0
//

.version 9.0
.target sm_100
.address_size 64

	// .globl	_Z26block_tiling_1d_matrix_mulPfS_S_i
// _ZZ26block_tiling_1d_matrix_mulPfS_S_iE2As has been demoted
// _ZZ26block_tiling_1d_matrix_mulPfS_S_iE2Bs has been demoted

.visible .entry _Z26block_tiling_1d_matrix_mulPfS_S_i(
	.param .u64 .ptr .align 1 _Z26block_tiling_1d_matrix_mulPfS_S_i_param_0,
	.param .u64 .ptr .align 1 _Z26block_tiling_1d_matrix_mulPfS_S_i_param_1,
	.param .u64 .ptr .align 1 _Z26block_tiling_1d_matrix_mulPfS_S_i_param_2,
	.param .u32 _Z26block_tiling_1d_matrix_mulPfS_S_i_param_3
)
{
	.reg .pred 	%p<3>;
	.reg .b32 	%r<37>;
	.reg .b32 	%f<57>;
	.reg .b64 	%rd<39>;
	// demoted variable
	.shared .align 4 .b8 _ZZ26block_tiling_1d_matrix_mulPfS_S_iE2As[256];
	// demoted variable
	.shared .align 4 .b8 _ZZ26block_tiling_1d_matrix_mulPfS_S_iE2Bs[256];
	ld.param.u64 	%rd8, [_Z26block_tiling_1d_matrix_mulPfS_S_i_param_0];
	ld.param.u64 	%rd9, [_Z26block_tiling_1d_matrix_mulPfS_S_i_param_1];
	ld.param.u64 	%rd10, [_Z26block_tiling_1d_matrix_mulPfS_S_i_param_2];
	ld.param.u32 	%r12, [_Z26block_tiling_1d_matrix_mulPfS_S_i_param_3];
	mov.u32 	%r13, %ctaid.y;
	mov.u32 	%r14, %ctaid.x;
	mov.u32 	%r1, %tid.x;
	and.b32  	%r2, %r1, 15;
	mul.lo.s32 	%r15, %r13, %r12;
	shl.b32 	%r3, %r15, 4;
	shl.b32 	%r4, %r14, 4;
	shr.u32 	%r5, %r1, 2;
	setp.eq.s32 	%p1, %r12, 0;
	mov.f32 	%f53, 0f00000000;
	mov.f32 	%f54, %f53;
	mov.f32 	%f55, %f53;
	mov.f32 	%f56, %f53;
	@%p1 bra 	$L__BB0_3;
	shr.u32 	%r17, %r1, 4;
	and.b32  	%r18, %r1, 3;
	mad.lo.s32 	%r19, %r12, %r5, %r18;
	mov.u32 	%r20, _ZZ26block_tiling_1d_matrix_mulPfS_S_iE2As;
	shl.b32 	%r21, %r1, 2;
	add.s32 	%r6, %r20, %r21;
	mad.lo.s32 	%r22, %r12, %r17, %r2;
	and.b32  	%r23, %r1, 1008;
	or.b32  	%r24, %r23, %r2;
	shl.b32 	%r25, %r24, 2;
	mov.u32 	%r26, _ZZ26block_tiling_1d_matrix_mulPfS_S_iE2Bs;
	add.s32 	%r7, %r26, %r25;
	shl.b32 	%r27, %r12, 2;
	and.b32  	%r28, %r21, 4032;
	add.s32 	%r8, %r20, %r28;
	shl.b32 	%r29, %r2, 2;
	add.s32 	%r9, %r26, %r29;
	mul.wide.u32 	%rd11, %r3, 4;
	mul.wide.u32 	%rd12, %r19, 4;
	add.s64 	%rd13, %rd11, %rd12;
	cvta.to.global.u64 	%rd14, %rd8;
	add.s64 	%rd38, %rd14, %rd13;
	mul.wide.u32 	%rd15, %r4, 4;
	mul.wide.u32 	%rd16, %r22, 4;
	add.s64 	%rd17, %rd15, %rd16;
	cvta.to.global.u64 	%rd18, %rd9;
	add.s64 	%rd37, %rd18, %rd17;
	mul.wide.s32 	%rd3, %r27, 4;
	mov.b32 	%r36, 0;
	mov.f32 	%f53, 0f00000000;
$L__BB0_2:
	ld.global.f32 	%f15, [%rd38];
	st.shared.f32 	[%r6], %f15;
	ld.global.f32 	%f16, [%rd37];
	st.shared.f32 	[%r7], %f16;
	bar.sync 	0;
	ld.shared.f32 	%f17, [%r9];
	ld.shared.f32 	%f18, [%r8];
	fma.rn.f32 	%f19, %f17, %f18, %f56;
	ld.shared.f32 	%f20, [%r8+16];
	fma.rn.f32 	%f21, %f17, %f20, %f55;
	ld.shared.f32 	%f22, [%r8+32];
	fma.rn.f32 	%f23, %f17, %f22, %f54;
	ld.shared.f32 	%f24, [%r8+48];
	fma.rn.f32 	%f25, %f17, %f24, %f53;
	ld.shared.f32 	%f26, [%r9+64];
	ld.shared.f32 	%f27, [%r8+4];
	fma.rn.f32 	%f28, %f26, %f27, %f19;
	ld.shared.f32 	%f29, [%r8+20];
	fma.rn.f32 	%f30, %f26, %f29, %f21;
	ld.shared.f32 	%f31, [%r8+36];
	fma.rn.f32 	%f32, %f26, %f31, %f23;
	ld.shared.f32 	%f33, [%r8+52];
	fma.rn.f32 	%f34, %f26, %f33, %f25;
	ld.shared.f32 	%f35, [%r9+128];
	ld.shared.f32 	%f36, [%r8+8];
	fma.rn.f32 	%f37, %f35, %f36, %f28;
	ld.shared.f32 	%f38, [%r8+24];
	fma.rn.f32 	%f39, %f35, %f38, %f30;
	ld.shared.f32 	%f40, [%r8+40];
	fma.rn.f32 	%f41, %f35, %f40, %f32;
	ld.shared.f32 	%f42, [%r8+56];
	fma.rn.f32 	%f43, %f35, %f42, %f34;
	ld.shared.f32 	%f44, [%r9+192];
	ld.shared.f32 	%f45, [%r8+12];
	fma.rn.f32 	%f56, %f44, %f45, %f37;
	ld.shared.f32 	%f46, [%r8+28];
	fma.rn.f32 	%f55, %f44, %f46, %f39;
	ld.shared.f32 	%f47, [%r8+44];
	fma.rn.f32 	%f54, %f44, %f47, %f41;
	ld.shared.f32 	%f48, [%r8+60];
	fma.rn.f32 	%f53, %f44, %f48, %f43;
	bar.sync 	0;
	add.s32 	%r36, %r36, 4;
	add.s64 	%rd38, %rd38, 16;
	add.s64 	%rd37, %rd37, %rd3;
	setp.lt.u32 	%p2, %r36, %r12;
	@%p2 bra 	$L__BB0_2;
$L__BB0_3:
	and.b32  	%r30, %r5, 252;
	add.s32 	%r31, %r3, %r4;
	cvt.u64.u32 	%rd19, %r31;
	cvta.to.global.u64 	%rd20, %rd10;
	mad.lo.s32 	%r32, %r30, %r12, %r2;
	cvt.u64.u32 	%rd21, %r32;
	add.s64 	%rd22, %rd21, %rd19;
	shl.b64 	%rd23, %rd22, 2;
	add.s64 	%rd24, %rd20, %rd23;
	st.global.f32 	[%rd24], %f56;
	add.s32 	%r33, %r32, %r12;
	cvt.u64.u32 	%rd25, %r33;
	add.s64 	%rd26, %rd25, %rd19;
	shl.b64 	%rd27, %rd26, 2;
	add.s64 	%rd28, %rd20, %rd27;
	st.global.f32 	[%rd28], %f55;
	add.s32 	%r34, %r33, %r12;
	cvt.u64.u32 	%rd29, %r34;
	add.s64 	%rd30, %rd29, %rd19;
	shl.b64 	%rd31, %rd30, 2;
	add.s64 	%rd32, %rd20, %rd31;
	st.global.f32 	[%rd32], %f54;
	add.s32 	%r35, %r34, %r12;
	cvt.u64.u32 	%rd33, %r35;
	add.s64 	%rd34, %rd33, %rd19;
	shl.b64 	%rd35, %rd34, 2;
	add.s64 	%rd36, %rd20, %rd35;
	st.global.f32 	[%rd36], %f53;
	ret;

}


// ===== COMPILED SASS (sm_100) =====

	.target	sm_100

	.elftype	@"ET_EXEC"


//--------------------- .note.nv.tkinfo           --------------------------
	.section	.note.nv.tkinfo,"",@"SHT_NOTE"
	.sectionflags	@"SHF_NOTE_NV_TKINFO"
	.tkinfo
        /*0018*/ 	.word	0x00000002
        /*0030*/ 	.string	""
        /*0030*/ 	.string	"ptxas"
        /*0030*/ 	.string	"Cuda compilation tools, release 13.0, V13.0.88"
        /*0030*/ 	.string	"Build cuda_13.0.r13.0/compiler.36424714_0"
        /*0030*/ 	.string	"-arch sm_100 -m 64 "



//--------------------- .note.nv.cuinfo           --------------------------
	.section	.note.nv.cuinfo,"",@"SHT_NOTE"
	.sectionflags	@"SHF_NOTE_NV_CUINFO"
        /*0018*/ 	.short	0x0002
        /*001a*/ 	.short	0x0064
        /*001c*/ 	.short	0x0082
	.zero		2


//--------------------- .nv.info                  --------------------------
	.section	.nv.info,"",@"SHT_CUDA_INFO"
	.align	4


	//----- nvinfo : EIATTR_REGCOUNT
	.align		4
        /*0000*/ 	.byte	0x04, 0x2f
        /*0002*/ 	.short	(.L_1 - .L_0)
	.align		4
.L_0:
        /*0004*/ 	.word	index@(_Z26block_tiling_1d_matrix_mulPfS_S_i)
        /*0008*/ 	.word	0x00000028


	//----- nvinfo : EIATTR_FRAME_SIZE
	.align		4
.L_1:
        /*000c*/ 	.byte	0x04, 0x11
        /*000e*/ 	.short	(.L_3 - .L_2)
	.align		4
.L_2:
        /*0010*/ 	.word	index@(_Z26block_tiling_1d_matrix_mulPfS_S_i)
        /*0014*/ 	.word	0x00000000


	//----- nvinfo : EIATTR_MIN_STACK_SIZE
	.align		4
.L_3:
        /*0018*/ 	.byte	0x04, 0x12
        /*001a*/ 	.short	(.L_5 - .L_4)
	.align		4
.L_4:
        /*001c*/ 	.word	index@(_Z26block_tiling_1d_matrix_mulPfS_S_i)
        /*0020*/ 	.word	0x00000000
.L_5:


//--------------------- .nv.compat                --------------------------
	.section	.nv.compat,"",@"SHT_CUDA_COMPAT_INFO"
	.align	4
        /*0000*/ 	.byte	0x02, 0x09, 0x00, 0x00, 0x02, 0x02, 0x01, 0x00, 0x02, 0x05, 0x05, 0x00, 0x03, 0x07, 0x01, 0x01
        /*0010*/ 	.byte	0x02, 0x03, 0x00, 0x00, 0x02, 0x06, 0x01, 0x00, 0x04, 0x0b, 0x08, 0x00, 0x09, 0x00, 0x00, 0x00
        /*0020*/ 	.byte	0x00, 0x00, 0x00, 0x00


//--------------------- .nv.info._Z26block_tiling_1d_matrix_mulPfS_S_i --------------------------
	.section	.nv.info._Z26block_tiling_1d_matrix_mulPfS_S_i,"",@"SHT_CUDA_INFO"
	.sectionflags	@""
	.align	4


	//----- nvinfo : EIATTR_CUDA_API_VERSION
	.align		4
        /*0000*/ 	.byte	0x04, 0x37
        /*0002*/ 	.short	(.L_7 - .L_6)
.L_6:
        /*0004*/ 	.word	0x00000082


	//----- nvinfo : EIATTR_KPARAM_INFO
	.align		4
.L_7:
        /*0008*/ 	.byte	0x04, 0x17
        /*000a*/ 	.short	(.L_9 - .L_8)
.L_8:
        /*000c*/ 	.word	0x00000000
        /*0010*/ 	.short	0x0003
        /*0012*/ 	.short	0x0018
        /*0014*/ 	.byte	0x00, 0xf0, 0x11, 0x00


	//----- nvinfo : EIATTR_KPARAM_INFO
	.align		4
.L_9:
        /*0018*/ 	.byte	0x04, 0x17
        /*001a*/ 	.short	(.L_11 - .L_10)
.L_10:
        /*001c*/ 	.word	0x00000000
        /*0020*/ 	.short	0x0002
        /*0022*/ 	.short	0x0010
        /*0024*/ 	.byte	0x00, 0xf5, 0x21, 0x00


	//----- nvinfo : EIATTR_KPARAM_INFO
	.align		4
.L_11:
        /*0028*/ 	.byte	0x04, 0x17
        /*002a*/ 	.short	(.L_13 - .L_12)
.L_12:
        /*002c*/ 	.word	0x00000000
        /*0030*/ 	.short	0x0001
        /*0032*/ 	.short	0x0008
        /*0034*/ 	.byte	0x00, 0xf5, 0x21, 0x00


	//----- nvinfo : EIATTR_KPARAM_INFO
	.align		4
.L_13:
        /*0038*/ 	.byte	0x04, 0x17
        /*003a*/ 	.short	(.L_15 - .L_14)
.L_14:
        /*003c*/ 	.word	0x00000000
        /*0040*/ 	.short	0x0000
        /*0042*/ 	.short	0x0000
        /*0044*/ 	.byte	0x00, 0xf5, 0x21, 0x00


	//----- nvinfo : EIATTR_SPARSE_MMA_MASK
	.align		4
.L_15:
        /*0048*/ 	.byte	0x03, 0x50
        /*004a*/ 	.short	0x0000


	//----- nvinfo : EIATTR_MAXREG_COUNT
	.align		4
        /*004c*/ 	.byte	0x03, 0x1b
        /*004e*/ 	.short	0x00ff


	//----- nvinfo : EIATTR_NUM_BARRIERS
	.align		4
        /*0050*/ 	.byte	0x02, 0x4c
        /*0052*/ 	.byte	0x01
	.zero		1


	//----- nvinfo : EIATTR_MERCURY_ISA_VERSION
	.align		4
        /*0054*/ 	.byte	0x03, 0x5f
        /*0056*/ 	.short	0x0101


	//----- nvinfo : EIATTR_VRC_CTA_INIT_COUNT
	.align		4
        /*0058*/ 	.byte	0x02, 0x4a
	.zero		1
	.zero		1


	//----- nvinfo : EIATTR_EXIT_INSTR_OFFSETS
	.align		4
        /*005c*/ 	.byte	0x04, 0x1c
        /*005e*/ 	.short	(.L_17 - .L_16)


	//   ....[0]....
.L_16:
        /*0060*/ 	.word	0x000015d0


	//----- nvinfo : EIATTR_CBANK_PARAM_SIZE
	.align		4
.L_17:
        /*0064*/ 	.byte	0x03, 0x19
        /*0066*/ 	.short	0x001c


	//----- nvinfo : EIATTR_PARAM_CBANK
	.align		4
        /*0068*/ 	.byte	0x04, 0x0a
        /*006a*/ 	.short	(.L_19 - .L_18)
	.align		4
.L_18:
        /*006c*/ 	.word	index@(.nv.constant0._Z26block_tiling_1d_matrix_mulPfS_S_i)
        /*0070*/ 	.short	0x0380
        /*0072*/ 	.short	0x001c


	//----- nvinfo : EIATTR_SW_WAR
	.align		4
.L_19:
        /*0074*/ 	.byte	0x04, 0x36
        /*0076*/ 	.short	(.L_21 - .L_20)
.L_20:
        /*0078*/ 	.word	0x00000008
.L_21:


//--------------------- .nv.callgraph             --------------------------
	.section	.nv.callgraph,"",@"SHT_CUDA_CALLGRAPH"
	.align	4
	.sectionentsize	8
	.align		4
        /*0000*/ 	.word	0x00000000
	.align		4
        /*0004*/ 	.word	0xffffffff
	.align		4
        /*0008*/ 	.word	0x00000000
	.align		4
        /*000c*/ 	.word	0xfffffffe
	.align		4
        /*0010*/ 	.word	0x00000000
	.align		4
        /*0014*/ 	.word	0xfffffffd
	.align		4
        /*0018*/ 	.word	0x00000000
	.align		4
        /*001c*/ 	.word	0xfffffffc


//--------------------- .text._Z26block_tiling_1d_matrix_mulPfS_S_i --------------------------
	.section	.text._Z26block_tiling_1d_matrix_mulPfS_S_i,"ax",@progbits
	.align	128
        .global         _Z26block_tiling_1d_matrix_mulPfS_S_i
        .type           _Z26block_tiling_1d_matrix_mulPfS_S_i,@function
        .size           _Z26block_tiling_1d_matrix_mulPfS_S_i,(.L_x_6 - _Z26block_tiling_1d_matrix_mulPfS_S_i)
        .other          _Z26block_tiling_1d_matrix_mulPfS_S_i,@"STO_CUDA_ENTRY STV_DEFAULT"
_Z26block_tiling_1d_matrix_mulPfS_S_i:
.text._Z26block_tiling_1d_matrix_mulPfS_S_i:
[----:B------:R-:W-:Y:S08]  /*0000*/  LDC R1, c[0x0][0x37c] ;  /* 0x0000df00ff017b82 */ /* 0x000ff00000000800 */
[----:B------:R-:W0:Y:S01]  /*0010*/  LDC R0, c[0x0][0x398] ;  /* 0x0000e600ff007b82 */ /* 0x000e220000000800 */
[----:B------:R-:W1:Y:S01]  /*0020*/  S2R R31, SR_CTAID.X ;  /* 0x00000000001f7919 */ /* 0x000e620000002500 */
[----:B------:R-:W2:Y:S01]  /*0030*/  LDCU.64 UR8, c[0x0][0x358] ;  /* 0x00006b00ff0877ac */ /* 0x000ea20008000a00 */
[----:B------:R-:W-:Y:S01]  /*0040*/  HFMA2 R23, -RZ, RZ, 0, 0 ;  /* 0x00000000ff177431 */ /* 0x000fe200000001ff */
[----:B------:R-:W-:Y:S01]  /*0050*/  MOV R27, RZ ;  /* 0x000000ff001b7202 */ /* 0x000fe20000000f00 */
[----:B------:R-:W3:Y:S01]  /*0060*/  S2R R9, SR_TID.X ;  /* 0x0000000000097919 */ /* 0x000ee20000002100 */
[----:B------:R-:W-:Y:S01]  /*0070*/  HFMA2 R21, -RZ, RZ, 0, 0 ;  /* 0x00000000ff157431 */ /* 0x000fe200000001ff */
[----:B------:R-:W-:Y:S01]  /*0080*/  MOV R25, RZ ;  /* 0x000000ff00197202 */ /* 0x000fe20000000f00 */
[----:B------:R-:W4:Y:S01]  /*0090*/  S2UR UR4, SR_CTAID.Y ;  /* 0x00000000000479c3 */ /* 0x000f220000002600 */
[C---:B0-----:R-:W-:Y:S01]  /*00a0*/  ISETP.NE.AND P0, PT, R0.reuse, RZ, PT ;  /* 0x000000ff0000720c */ /* 0x041fe20003f05270 */
[----:B----4-:R-:W-:Y:S01]  /*00b0*/  IMAD R32, R0, UR4, RZ ;  /* 0x0000000400207c24 */ /* 0x010fe2000f8e02ff */
[----:B-1----:R-:W-:-:S02]  /*00c0*/  SHF.L.U32 R31, R31, 0x4, RZ ;  /* 0x000000041f1f7819 */ /* 0x002fc400000006ff */
[----:B---3--:R-:W-:Y:S02]  /*00d0*/  LOP3.LUT R7, R9, 0xf, RZ, 0xc0, !PT ;  /* 0x0000000f09077812 */ /* 0x008fe400078ec0ff */
[----:B------:R-:W-:Y:S02]  /*00e0*/  SHF.R.U32.HI R3, RZ, 0x2, R9 ;  /* 0x00000002ff037819 */ /* 0x000fe40000011609 */
[----:B------:R-:W-:-:S05]  /*00f0*/  SHF.L.U32 R32, R32, 0x4, RZ ;  /* 0x0000000420207819 */ /* 0x000fca00000006ff */
[----:B--2---:R-:W-:Y:S05]  /*0100*/  @!P0 BRA `(.L_x_0) ;  /* 0x0000001000b88947 */ /* 0x004fea0003800000 */
[C---:B------:R-:W-:Y:S01]  /*0110*/  LOP3.LUT R4, R9.reuse, 0x3, RZ, 0xc0, !PT ;  /* 0x0000000309047812 */ /* 0x040fe200078ec0ff */
[----:B------:R-:W0:Y:S01]  /*0120*/  LDCU.128 UR12, c[0x0][0x380] ;  /* 0x00007000ff0c77ac */ /* 0x000e220008000c00 */
[----:B------:R-:W-:Y:S01]  /*0130*/  SHF.R.U32.HI R2, RZ, 0x4, R9 ;  /* 0x00000004ff027819 */ /* 0x000fe20000011609 */
[----:B------:R-:W1:Y:S01]  /*0140*/  S2UR UR7, SR_CgaCtaId ;  /* 0x00000000000779c3 */ /* 0x000e620000008800 */
[----:B------:R-:W-:Y:S01]  /*0150*/  SHF.L.U32 R30, R9, 0x2, RZ ;  /* 0x00000002091e7819 */ /* 0x000fe200000006ff */
[-C--:B------:R-:W-:Y:S01]  /*0160*/  IMAD R3, R3, R0.reuse, R4 ;  /* 0x0000000003037224 */ /* 0x080fe200078e0204 */
[----:B------:R-:W-:Y:S01]  /*0170*/  UMOV UR5, 0x400 ;  /* 0x0000040000057882 */ /* 0x000fe20000000000 */
[----:B------:R-:W-:Y:S01]  /*0180*/  IMAD R4, R2, R0, R7 ;  /* 0x0000000002047224 */ /* 0x000fe200078e0207 */
[----:B------:R-:W-:Y:S01]  /*0190*/  UIADD3 UR6, UPT, UPT, UR5, 0x100, URZ ;  /* 0x0000010005067890 */ /* 0x000fe2000fffe0ff */
[----:B------:R-:W-:Y:S01]  /*01a0*/  IMAD.WIDE.U32 R2, R3, 0x4, RZ ;  /* 0x0000000403027825 */ /* 0x000fe200078e00ff */
[----:B------:R-:W-:Y:S01]  /*01b0*/  UMOV UR4, URZ ;  /* 0x000000ff00047c82 */ /* 0x000fe20008000000 */
[----:B------:R-:W-:-:S02]  /*01c0*/  SHF.L.U32 R28, R0, 0x2, RZ ;  /* 0x00000002001c7819 */ /* 0x000fc400000006ff */
[----:B------:R-:W-:Y:S01]  /*01d0*/  IMAD.WIDE.U32 R4, R4, 0x4, RZ ;  /* 0x0000000404047825 */ /* 0x000fe200078e00ff */
[----:B------:R-:W-:-:S03]  /*01e0*/  MOV R23, RZ ;  /* 0x000000ff00177202 */ /* 0x000fc60000000f00 */
[----:B------:R-:W-:-:S04]  /*01f0*/  IMAD.WIDE.U32 R2, R32, 0x4, R2 ;  /* 0x0000000420027825 */ /* 0x000fc800078e0002 */
[----:B------:R-:W-:Y:S01]  /*0200*/  IMAD.WIDE.U32 R4, R31, 0x4, R4 ;  /* 0x000000041f047825 */ /* 0x000fe200078e0004 */
[----:B0-----:R-:W-:Y:S02]  /*0210*/  IADD3 R34, P0, PT, R2, UR12, RZ ;  /* 0x0000000c02227c10 */ /* 0x001fe4000ff1e0ff */
[----:B------:R-:W-:Y:S02]  /*0220*/  LOP3.LUT R2, R9, 0x3f0, RZ, 0xc0, !PT ;  /* 0x000003f009027812 */ /* 0x000fe400078ec0ff */
[----:B------:R-:W-:Y:S01]  /*0230*/  IADD3 R36, P1, PT, R4, UR14, RZ ;  /* 0x0000000e04247c10 */ /* 0x000fe2000ff3e0ff */
[----:B-1----:R-:W-:Y:S01]  /*0240*/  ULEA UR6, UR7, UR6, 0x18 ;  /* 0x0000000607067291 */ /* 0x002fe2000f8ec0ff */
[----:B------:R-:W-:Y:S01]  /*0250*/  LOP3.LUT R2, R2, 0xf, R9, 0xf8, !PT ;  /* 0x0000000f02027812 */ /* 0x000fe200078ef809 */
[----:B------:R-:W-:Y:S01]  /*0260*/  ULEA UR5, UR7, UR5, 0x18 ;  /* 0x0000000507057291 */ /* 0x000fe2000f8ec0ff */
[----:B------:R-:W-:Y:S02]  /*0270*/  IADD3.X R37, PT, PT, R5, UR15, RZ, P1, !PT ;  /* 0x0000000f05257c10 */ /* 0x000fe40008ffe4ff */
[----:B------:R-:W-:-:S02]  /*0280*/  ISETP.GT.U32.AND P1, PT, R0, RZ, PT ;  /* 0x000000ff0000720c */ /* 0x000fc40003f24070 */
[----:B------:R-:W-:Y:S02]  /*0290*/  LEA R29, R2, UR6, 0x2 ;  /* 0x00000006021d7c11 */ /* 0x000fe4000f8e10ff */
[----:B------:R-:W-:Y:S02]  /*02a0*/  IADD3.X R35, PT, PT, R3, UR13, RZ, P0, !PT ;  /* 0x0000000d03237c10 */ /* 0x000fe400087fe4ff */
[----:B------:R-:W-:Y:S02]  /*02b0*/  LEA R2, R7, UR6, 0x2 ;  /* 0x0000000607027c11 */ /* 0x000fe4000f8e10ff */
[----:B------:R-:W-:Y:S02]  /*02c0*/  PLOP3.LUT P0, PT, PT, PT, PT, 0x80, 0x8 ;  /* 0x000000000008781c */ /* 0x000fe40003f0f070 */
[----:B------:R-:W-:-:S03]  /*02d0*/  LOP3.LUT R3, R30, 0xfc0, RZ, 0xc0, !PT ;  /* 0x00000fc01e037812 */ /* 0x000fc600078ec0ff */
[----:B------:R-:W-:Y:S08]  /*02e0*/  @P1 BRA `(.L_x_1) ;  /* 0x00000000008c1947 */ /* 0x000ff00003800000 */
[----:B------:R0:W2:Y:S04]  /*02f0*/  LDG.E R24, desc[UR8][R34.64] ;  /* 0x0000000822187981 */ /* 0x0000a8000c1e1900 */
[----:B------:R1:W3:Y:S01]  /*0300*/  LDG.E R26, desc[UR8][R36.64] ;  /* 0x00000008241a7981 */ /* 0x0002e2000c1e1900 */
[----:B------:R-:W-:Y:S01]  /*0310*/  PLOP3.LUT P0, PT, PT, PT, PT, 0x8, 0x80 ;  /* 0x000000000080781c */ /* 0x000fe20003f0e170 */
[----:B------:R-:W-:Y:S01]  /*0320*/  UMOV UR4, 0x4 ;  /* 0x0000000400047882 */ /* 0x000fe20000000000 */
[----:B0-----:R-:W-:Y:S01]  /*0330*/  IADD3 R34, P1, PT, R34, 0x10, RZ ;  /* 0x0000001022227810 */ /* 0x001fe20007f3e0ff */
[----:B-1----:R-:W-:-:S03]  /*0340*/  IMAD.WIDE R36, R28, 0x4, R36 ;  /* 0x000000041c247825 */ /* 0x002fc600078e0224 */
[----:B------:R-:W-:Y:S01]  /*0350*/  IADD3.X R35, PT, PT, RZ, R35, RZ, P1, !PT ;  /* 0x00000023ff237210 */ /* 0x000fe20000ffe4ff */
[----:B--2---:R-:W-:Y:S04]  /*0360*/  STS [R30+UR5], R24 ;  /* 0x000000181e007988 */ /* 0x004fe80008000805 */
[----:B---3--:R-:W-:Y:S01]  /*0370*/  STS [R29], R26 ;  /* 0x0000001a1d007388 */ /* 0x008fe20000000800 */
[----:B------:R-:W-:Y:S06]  /*0380*/  BAR.SYNC.DEFER_BLOCKING 0x0 ;  /* 0x0000000000007b1d */ /* 0x000fec0000010000 */
[----:B------:R-:W-:Y:S04]  /*0390*/  LDS R20, [R2] ;  /* 0x0000000002147984 */ /* 0x000fe80000000800 */
[----:B------:R-:W0:Y:S04]  /*03a0*/  LDS.128 R4, [R3+UR5] ;  /* 0x0000000503047984 */ /* 0x000e280008000c00 */
[----:B------:R-:W1:Y:S04]  /*03b0*/  LDS.128 R8, [R3+UR5+0x10] ;  /* 0x0000100503087984 */ /* 0x000e680008000c00 */
[----:B------:R-:W2:Y:S04]  /*03c0*/  LDS.128 R12, [R3+UR5+0x20] ;  /* 0x00002005030c7984 */ /* 0x000ea80008000c00 */
[----:B------:R-:W3:Y:S04]  /*03d0*/  LDS.128 R16, [R3+UR5+0x30] ;  /* 0x0000300503107984 */ /* 0x000ee80008000c00 */
[----:B------:R-:W4:Y:S01]  /*03e0*/  LDS R22, [R2+0x40] ;  /* 0x0000400002167984 */ /* 0x000f220000000800 */
[----:B0-----:R-:W-:-:S03]  /*03f0*/  FFMA R33, R20, R4, R25 ;  /* 0x0000000414217223 */ /* 0x001fc60000000019 */
[----:B------:R-:W0:Y:S01]  /*0400*/  LDS R25, [R2+0x80] ;  /* 0x0000800002197984 */ /* 0x000e220000000800 */
[----:B-1----:R-:W-:-:S03]  /*0410*/  FFMA R8, R20, R8, R21 ;  /* 0x0000000814087223 */ /* 0x002fc60000000015 */
[----:B------:R-:W1:Y:S01]  /*0420*/  LDS R4, [R2+0xc0] ;  /* 0x0000c00002047984 */ /* 0x000e620000000800 */
[C---:B--2---:R-:W-:Y:S01]  /*0430*/  FFMA R12, R20.reuse, R12, R27 ;  /* 0x0000000c140c7223 */ /* 0x044fe2000000001b */
[----:B---3--:R-:W-:Y:S01]  /*0440*/  FFMA R16, R20, R16, R23 ;  /* 0x0000001014107223 */ /* 0x008fe20000000017 */
[C---:B----4-:R-:W-:Y:S01]  /*0450*/  FFMA R20, R22.reuse, R5, R33 ;  /* 0x0000000516147223 */ /* 0x050fe20000000021 */
[C---:B------:R-:W-:Y:S01]  /*0460*/  FFMA R9, R22.reuse, R9, R8 ;  /* 0x0000000916097223 */ /* 0x040fe20000000008 */
[C---:B------:R-:W-:Y:S01]  /*0470*/  FFMA R13, R22.reuse, R13, R12 ;  /* 0x0000000d160d7223 */ /* 0x040fe2000000000c */
[----:B------:R-:W-:Y:S01]  /*0480*/  FFMA R17, R22, R17, R16 ;  /* 0x0000001116117223 */ /* 0x000fe20000000010 */
[C---:B0-----:R-:W-:Y:S01]  /*0490*/  FFMA R5, R25.reuse, R6, R20 ;  /* 0x0000000619057223 */ /* 0x041fe20000000014 */
[C---:B------:R-:W-:Y:S01]  /*04a0*/  FFMA R10, R25.reuse, R10, R9 ;  /* 0x0000000a190a7223 */ /* 0x040fe20000000009 */
[C---:B------:R-:W-:Y:S01]  /*04b0*/  FFMA R14, R25.reuse, R14, R13 ;  /* 0x0000000e190e7223 */ /* 0x040fe2000000000d */
[----:B------:R-:W-:Y:S01]  /*04c0*/  FFMA R18, R25, R18, R17 ;  /* 0x0000001219127223 */ /* 0x000fe20000000011 */
[C---:B-1----:R-:W-:Y:S01]  /*04d0*/  FFMA R25, R4.reuse, R7, R5 ;  /* 0x0000000704197223 */ /* 0x042fe20000000005 */
[C---:B------:R-:W-:Y:S01]  /*04e0*/  FFMA R21, R4.reuse, R11, R10 ;  /* 0x0000000b04157223 */ /* 0x040fe2000000000a */
[C---:B------:R-:W-:Y:S01]  /*04f0*/  FFMA R27, R4.reuse, R15, R14 ;  /* 0x0000000f041b7223 */ /* 0x040fe2000000000e */
[----:B------:R-:W-:Y:S01]  /*0500*/  FFMA R23, R4, R19, R18 ;  /* 0x0000001304177223 */ /* 0x000fe20000000012 */
[----:B------:R-:W-:Y:S06]  /*0510*/  BAR.SYNC.DEFER_BLOCKING 0x0 ;  /* 0x0000000000007b1d */ /* 0x000fec0000010000 */
.L_x_1:
[C---:B------:R-:W-:Y:S02]  /*0520*/  ISETP.LE.U32.AND P1, PT, R0.reuse, UR4, PT ;  /* 0x0000000400007c0c */ /* 0x040fe4000bf23070 */
[----:B------:R-:W-:-:S04]  /*0530*/  IADD3 R4, PT, PT, R0, -UR4, RZ ;  /* 0x8000000400047c10 */ /* 0x000fc8000fffe0ff */
[----:B------:R-:W-:-:S13]  /*0540*/  ISETP.LE.U32.OR P1, PT, R4, 0xc, P1 ;  /* 0x0000000c0400780c */ /* 0x000fda0000f23470 */
[----:B------:R-:W-:Y:S05]  /*0550*/  @P1 BRA `(.L_x_2) ;  /* 0x00000008000c1947 */ /* 0x000fea0003800000 */
[----:B------:R-:W-:Y:S02]  /*0560*/  PLOP3.LUT P0, PT, PT, PT, PT, 0x8, 0x80 ;  /* 0x000000000080781c */ /* 0x000fe40003f0e170 */
[----:B------:R-:W-:-:S11]  /*0570*/  IADD3 R33, PT, PT, R0, -0xc, RZ ;  /* 0xfffffff400217810 */ /* 0x000fd60007ffe0ff */
.L_x_3:
[----:B------:R-:W2:Y:S04]  /*0580*/  LDG.E R20, desc[UR8][R34.64] ;  /* 0x0000000822147981 */ /* 0x000ea8000c1e1900 */
[----:B------:R0:W3:Y:S02]  /*0590*/  LDG.E R22, desc[UR8][R36.64] ;  /* 0x0000000824167981 */ /* 0x0000e4000c1e1900 */
[----:B0-----:R-:W-:Y:S02]  /*05a0*/  IMAD.WIDE R36, R28, 0x4, R36 ;  /* 0x000000041c247825 */ /* 0x001fe400078e0224 */
[----:B--2---:R-:W-:Y:S04]  /*05b0*/  STS [R30+UR5], R20 ;  /* 0x000000141e007988 */ /* 0x004fe80008000805 */
[----:B---3--:R-:W-:Y:S01]  /*05c0*/  STS [R29], R22 ;  /* 0x000000161d007388 */ /* 0x008fe20000000800 */
[----:B------:R-:W-:Y:S06]  /*05d0*/  BAR.SYNC.DEFER_BLOCKING 0x0 ;  /* 0x0000000000007b1d */ /* 0x000fec0000010000 */
[----:B------:R-:W-:Y:S04]  /*05e0*/  LDS R24, [R2] ;  /* 0x0000000002187984 */ /* 0x000fe80000000800 */
[----:B------:R-:W0:Y:S04]  /*05f0*/  LDS.128 R4, [R3+UR5] ;  /* 0x0000000503047984 */ /* 0x000e280008000c00 */
[----:B------:R-:W1:Y:S04]  /*0600*/  LDS.128 R8, [R3+UR5+0x10] ;  /* 0x0000100503087984 */ /* 0x000e680008000c00 */
[----:B------:R-:W2:Y:S04]  /*0610*/  LDS.128 R12, [R3+UR5+0x20] ;  /* 0x00002005030c7984 */ /* 0x000ea80008000c00 */
[----:B------:R-:W3:Y:S01]  /*0620*/  LDS.128 R16, [R3+UR5+0x30] ;  /* 0x0000300503107984 */ /* 0x000ee20008000c00 */
[C---:B0-----:R-:W-:Y:S01]  /*0630*/  FFMA R4, R24.reuse, R4, R25 ;  /* 0x0000000418047223 */ /* 0x041fe20000000019 */
[----:B-1----:R-:W-:-:S02]  /*0640*/  FFMA R8, R24, R8, R21 ;  /* 0x0000000818087223 */ /* 0x002fc40000000015 */
[----:B------:R-:W-:Y:S01]  /*0650*/  LDS R21, [R2+0x80] ;  /* 0x0000800002157984 */ /* 0x000fe20000000800 */
[C---:B--2---:R-:W-:Y:S01]  /*0660*/  FFMA R12, R24.reuse, R12, R27 ;  /* 0x0000000c180c7223 */ /* 0x044fe2000000001b */
[----:B---3--:R-:W-:Y:S02]  /*0670*/  FFMA R24, R24, R16, R23 ;  /* 0x0000001018187223 */ /* 0x008fe40000000017 */
[----:B------:R-:W0:Y:S04]  /*0680*/  LDS R23, [R2+0x40] ;  /* 0x0000400002177984 */ /* 0x000e280000000800 */
[----:B------:R-:W1:Y:S01]  /*0690*/  LDS R16, [R2+0xc0] ;  /* 0x0000c00002107984 */ /* 0x000e620000000800 */
[----:B------:R-:W-:Y:S06]  /*06a0*/  BAR.SYNC.DEFER_BLOCKING 0x0 ;  /* 0x0000000000007b1d */ /* 0x000fec0000010000 */
[----:B------:R-:W2:Y:S04]  /*06b0*/  LDG.E R20, desc[UR8][R34.64+0x10] ;  /* 0x0000100822147981 */ /* 0x000ea8000c1e1900 */
[----:B------:R3:W4:Y:S01]  /*06c0*/  LDG.E R22, desc[UR8][R36.64] ;  /* 0x0000000824167981 */ /* 0x000722000c1e1900 */
[C---:B0-----:R-:W-:Y:S01]  /*06d0*/  FFMA R4, R23.reuse, R5, R4 ;  /* 0x0000000517047223 */ /* 0x041fe20000000004 */
[C---:B------:R-:W-:Y:S01]  /*06e0*/  FFMA R9, R23.reuse, R9, R8 ;  /* 0x0000000917097223 */ /* 0x040fe20000000008 */
[C---:B------:R-:W-:Y:S01]  /*06f0*/  FFMA R13, R23.reuse, R13, R12 ;  /* 0x0000000d170d7223 */ /* 0x040fe2000000000c */
[----:B------:R-:W-:Y:S01]  /*0700*/  FFMA R17, R23, R17, R24 ;  /* 0x0000001117117223 */ /* 0x000fe20000000018 */
[C---:B------:R-:W-:Y:S01]  /*0710*/  FFMA R5, R21.reuse, R6, R4 ;  /* 0x0000000615057223 */ /* 0x040fe20000000004 */
[C---:B------:R-:W-:Y:S01]  /*0720*/  FFMA R10, R21.reuse, R10, R9 ;  /* 0x0000000a150a7223 */ /* 0x040fe20000000009 */
[C---:B------:R-:W-:Y:S01]  /*0730*/  FFMA R14, R21.reuse, R14, R13 ;  /* 0x0000000e150e7223 */ /* 0x040fe2000000000d */
[----:B------:R-:W-:Y:S01]  /*0740*/  FFMA R18, R21, R18, R17 ;  /* 0x0000001215127223 */ /* 0x000fe20000000011 */
[C---:B-1----:R-:W-:Y:S01]  /*0750*/  FFMA R21, R16.reuse, R7, R5 ;  /* 0x0000000710157223 */ /* 0x042fe20000000005 */
[C---:B------:R-:W-:Y:S01]  /*0760*/  FFMA R23, R16.reuse, R11, R10 ;  /* 0x0000000b10177223 */ /* 0x040fe2000000000a */
[C---:B------:R-:W-:Y:S01]  /*0770*/  FFMA R25, R16.reuse, R15, R14 ;  /* 0x0000000f10197223 */ /* 0x040fe2000000000e */
[----:B------:R-:W-:Y:S01]  /*0780*/  FFMA R27, R16, R19, R18 ;  /* 0x00000013101b7223 */ /* 0x000fe20000000012 */
[----:B---3--:R-:W-:Y:S01]  /*0790*/  IMAD.WIDE R36, R28, 0x4, R36 ;  /* 0x000000041c247825 */ /* 0x008fe200078e0224 */
[----:B--2---:R-:W-:Y:S04]  /*07a0*/  STS [R30+UR5], R20 ;  /* 0x000000141e007988 */ /* 0x004fe80008000805 */
[----:B----4-:R-:W-:Y:S01]  /*07b0*/  STS [R29], R22 ;  /* 0x000000161d007388 */ /* 0x010fe20000000800 */
[----:B------:R-:W-:Y:S06]  /*07c0*/  BAR.SYNC.DEFER_BLOCKING 0x0 ;  /* 0x0000000000007b1d */ /* 0x000fec0000010000 */
[----:B------:R-:W-:Y:S04]  /*07d0*/  LDS R24, [R2] ;  /* 0x0000000002187984 */ /* 0x000fe80000000800 */
[----:B------:R-:W0:Y:S04]  /*07e0*/  LDS.128 R4, [R3+UR5] ;  /* 0x0000000503047984 */ /* 0x000e280008000c00 */
[----:B------:R-:W1:Y:S04]  /*07f0*/  LDS.128 R8, [R3+UR5+0x10] ;  /* 0x0000100503087984 */ /* 0x000e680008000c00 */
[----:B------:R-:W2:Y:S04]  /*0800*/  LDS.128 R12, [R3+UR5+0x20] ;  /* 0x00002005030c7984 */ /* 0x000ea80008000c00 */
[----:B------:R-:W3:Y:S04]  /*0810*/  LDS.128 R16, [R3+UR5+0x30] ;  /* 0x0000300503107984 */ /* 0x000ee80008000c00 */
[----:B------:R-:W-:Y:S01]  /*0820*/  LDS R20, [R2+0xc0] ;  /* 0x0000c00002147984 */ /* 0x000fe20000000800 */
[----:B0-----:R-:W-:-:S03]  /*0830*/  FFMA R4, R24, R4, R21 ;  /* 0x0000000418047223 */ /* 0x001fc60000000015 */
[----:B------:R-:W-:Y:S01]  /*0840*/  LDS R21, [R2+0x80] ;  /* 0x0000800002157984 */ /* 0x000fe20000000800 */
[----:B-1----:R-:W-:-:S03]  /*0850*/  FFMA R8, R24, R8, R23 ;  /* 0x0000000818087223 */ /* 0x002fc60000000017 */
[----:B------:R-:W0:Y:S01]  /*0860*/  LDS R23, [R2+0x40] ;  /* 0x0000400002177984 */ /* 0x000e220000000800 */
[C---:B--2---:R-:W-:Y:S01]  /*0870*/  FFMA R12, R24.reuse, R12, R25 ;  /* 0x0000000c180c7223 */ /* 0x044fe20000000019 */
[----:B------:R-:W-:Y:S01]  /*0880*/  BAR.SYNC.DEFER_BLOCKING 0x0 ;  /* 0x0000000000007b1d */ /* 0x000fe20000010000 */
[----:B---3--:R-:W-:-:S05]  /*0890*/  FFMA R24, R24, R16, R27 ;  /* 0x0000001018187223 */ /* 0x008fca000000001b */
[----:B------:R-:W2:Y:S04]  /*08a0*/  LDG.E R16, desc[UR8][R34.64+0x20] ;  /* 0x0000200822107981 */ /* 0x000ea8000c1e1900 */
[----:B------:R1:W3:Y:S01]  /*08b0*/  LDG.E R22, desc[UR8][R36.64] ;  /* 0x0000000824167981 */ /* 0x0002e2000c1e1900 */
        /* <DEDUP_REMOVED lines=8> */
[C---:B------:R-:W-:Y:S01]  /*0940*/  FFMA R17, R20.reuse, R7, R5 ;  /* 0x0000000714117223 */ /* 0x040fe20000000005 */
[C---:B------:R-:W-:Y:S01]  /*0950*/  FFMA R21, R20.reuse, R11, R10 ;  /* 0x0000000b14157223 */ /* 0x040fe2000000000a */
[C---:B------:R-:W-:Y:S01]  /*0960*/  FFMA R23, R20.reuse, R15, R14 ;  /* 0x0000000f14177223 */ /* 0x040fe2000000000e */
[----:B------:R-:W-:Y:S01]  /*0970*/  FFMA R19, R20, R19, R18 ;  /* 0x0000001314137223 */ /* 0x000fe20000000012 */
[----:B-1----:R-:W-:Y:S01]  /*0980*/  IMAD.WIDE R36, R28, 0x4, R36 ;  /* 0x000000041c247825 */ /* 0x002fe200078e0224 */
        /* <DEDUP_REMOVED lines=11> */
[----:B--2---:R-:W-:-:S03]  /*0a40*/  FFMA R20, R16, R4, R23 ;  /* 0x0000000410147223 */ /* 0x004fc60000000017 */
[----:B------:R-:W-:Y:S01]  /*0a50*/  LDS R4, [R2+0xc0] ;  /* 0x0000c00002047984 */ /* 0x000fe20000000800 */
[----:B---3--:R-:W-:-:S03]  /*0a60*/  FFMA R12, R16, R12, R19 ;  /* 0x0000000c100c7223 */ /* 0x008fc60000000013 */
[----:B------:R-:W0:Y:S01]  /*0a70*/  LDS R16, [R2+0x40] ;  /* 0x0000400002107984 */ /* 0x000e220000000800 */
[----:B------:R-:W-:Y:S06]  /*0a80*/  BAR.SYNC.DEFER_BLOCKING 0x0 ;  /* 0x0000000000007b1d */ /* 0x000fec0000010000 */
[----:B------:R1:W2:Y:S04]  /*0a90*/  LDG.E R24, desc[UR8][R34.64+0x30] ;  /* 0x0000300822187981 */ /* 0x0002a8000c1e1900 */
[----:B------:R3:W4:Y:S01]  /*0aa0*/  LDG.E R22, desc[UR8][R36.64] ;  /* 0x0000000824167981 */ /* 0x000722000c1e1900 */
[----:B------:R-:W-:Y:S01]  /*0ab0*/  UIADD3 UR4, UPT, UPT, UR4, 0x10, URZ ;  /* 0x0000001004047890 */ /* 0x000fe2000fffe0ff */
[----:B-1----:R-:W-:Y:S01]  /*0ac0*/  IADD3 R34, P1, PT, R34, 0x40, RZ ;  /* 0x0000004022227810 */ /* 0x002fe20007f3e0ff */
        /* <DEDUP_REMOVED lines=12> */
[----:B------:R-:W-:Y:S01]  /*0b90*/  IADD3.X R35, PT, PT, RZ, R35, RZ, P1, !PT ;  /* 0x00000023ff237210 */ /* 0x000fe20000ffe4ff */
[----:B---3--:R-:W-:Y:S01]  /*0ba0*/  IMAD.WIDE R36, R28, 0x4, R36 ;  /* 0x000000041c247825 */ /* 0x008fe200078e0224 */
[----:B------:R-:W-:Y:S01]  /*0bb0*/  ISETP.LE.U32.AND P1, PT, R33, UR4, PT ;  /* 0x0000000421007c0c */ /* 0x000fe2000bf23070 */
        /* <DEDUP_REMOVED lines=8> */
[----:B------:R-:W-:Y:S04]  /*0c40*/  LDS R12, [R2+0x80] ;  /* 0x00008000020c7984 */ /* 0x000fe80000000800 */
[----:B------:R-:W-:Y:S01]  /*0c50*/  LDS R10, [R2+0xc0] ;  /* 0x0000c000020a7984 */ /* 0x000fe20000000800 */
[----:B0-----:R-:W-:-:S03]  /*0c60*/  FFMA R20, R9, R20, R8 ;  /* 0x0000001409147223 */ /* 0x001fc60000000008 */
[----:B------:R-:W0:Y:S01]  /*0c70*/  LDS R8, [R2+0x40] ;  /* 0x0000400002087984 */ /* 0x000e220000000800 */
[C---:B-1----:R-:W-:Y:S01]  /*0c80*/  FFMA R11, R9.reuse, R16, R11 ;  /* 0x00000010090b7223 */ /* 0x042fe2000000000b */
[C---:B--2---:R-:W-:Y:S01]  /*0c90*/  FFMA R24, R9.reuse, R24, R13 ;  /* 0x0000001809187223 */ /* 0x044fe2000000000d */
[----:B---3--:R-:W-:Y:S01]  /*0ca0*/  FFMA R4, R9, R4, R15 ;  /* 0x0000000409047223 */ /* 0x008fe2000000000f */
        /* <DEDUP_REMOVED lines=12> */
[----:B------:R-:W-:Y:S06]  /*0d70*/  BAR.SYNC.DEFER_BLOCKING 0x0 ;  /* 0x0000000000007b1d */ /* 0x000fec0000010000 */
[----:B------:R-:W-:Y:S05]  /*0d80*/  @!P1 BRA `(.L_x_3) ;  /* 0xfffffff400fc9947 */ /* 0x000fea000383ffff */
.L_x_2:
[C---:B------:R-:W-:Y:S02]  /*0d90*/  ISETP.LE.U32.AND P1, PT, R0.reuse, UR4, PT ;  /* 0x0000000400007c0c */ /* 0x040fe4000bf23070 */
[----:B------:R-:W-:-:S04]  /*0da0*/  IADD3 R4, PT, PT, R0, -UR4, RZ ;  /* 0x8000000400047c10 */ /* 0x000fc8000fffe0ff */
[----:B------:R-:W-:-:S13]  /*0db0*/  ISETP.LE.U32.OR P1, PT, R4, 0x4, P1 ;  /* 0x000000040400780c */ /* 0x000fda0000f23470 */
[----:B------:R-:W-:Y:S05]  /*0dc0*/  @P1 BRA `(.L_x_4) ;  /* 0x0000000400081947 */ /* 0x000fea0003800000 */
        /* <DEDUP_REMOVED lines=11> */
[----:B0-----:R-:W-:-:S03]  /*0e80*/  FFMA R20, R24, R4, R25 ;  /* 0x0000000418147223 */ /* 0x001fc60000000019 */
[----:B------:R-:W0:Y:S01]  /*0e90*/  LDS R25, [R2+0x40] ;  /* 0x0000400002197984 */ /* 0x000e220000000800 */
[----:B-1----:R-:W-:-:S03]  /*0ea0*/  FFMA R22, R24, R8, R21 ;  /* 0x0000000818167223 */ /* 0x002fc60000000015 */
[----:B------:R-:W1:Y:S01]  /*0eb0*/  LDS R4, [R2+0x80] ;  /* 0x0000800002047984 */ /* 0x000e620000000800 */
[----:B--2---:R-:W-:-:S03]  /*0ec0*/  FFMA R12, R24, R12, R27 ;  /* 0x0000000c180c7223 */ /* 0x004fc6000000001b */
[----:B------:R-:W2:Y:S01]  /*0ed0*/  LDS R8, [R2+0xc0] ;  /* 0x0000c00002087984 */ /* 0x000ea20000000800 */
[----:B---3--:R-:W-:Y:S01]  /*0ee0*/  FFMA R16, R24, R16, R23 ;  /* 0x0000001018107223 */ /* 0x008fe20000000017 */
[----:B------:R-:W-:Y:S06]  /*0ef0*/  BAR.SYNC.DEFER_BLOCKING 0x0 ;  /* 0x0000000000007b1d */ /* 0x000fec0000010000 */
[----:B------:R3:W4:Y:S04]  /*0f00*/  LDG.E R21, desc[UR8][R34.64+0x10] ;  /* 0x0000100822157981 */ /* 0x000728000c1e1900 */
[----:B------:R5:W4:Y:S01]  /*0f10*/  LDG.E R24, desc[UR8][R36.64] ;  /* 0x0000000824187981 */ /* 0x000b22000c1e1900 */
        /* <DEDUP_REMOVED lines=8> */
[C---:B--2---:R-:W-:Y:S01]  /*0fa0*/  FFMA R4, R8.reuse, R7, R5 ;  /* 0x0000000708047223 */ /* 0x044fe20000000005 */
[C---:B------:R-:W-:Y:S01]  /*0fb0*/  FFMA R12, R8.reuse, R11, R10 ;  /* 0x0000000b080c7223 */ /* 0x040fe2000000000a */
[C---:B------:R-:W-:Y:S01]  /*0fc0*/  FFMA R15, R8.reuse, R15, R14 ;  /* 0x0000000f080f7223 */ /* 0x040fe2000000000e */
[----:B------:R-:W-:Y:S01]  /*0fd0*/  FFMA R19, R8, R19, R18 ;  /* 0x0000001308137223 */ /* 0x000fe20000000012 */
[----:B---3--:R-:W-:Y:S01]  /*0fe0*/  IADD3 R34, P1, PT, R34, 0x20, RZ ;  /* 0x0000002022227810 */ /* 0x008fe20007f3e0ff */
[----:B-----5:R-:W-:Y:S01]  /*0ff0*/  IMAD.WIDE R36, R28, 0x4, R36 ;  /* 0x000000041c247825 */ /* 0x020fe200078e0224 */
[----:B------:R-:W-:Y:S01]  /*1000*/  PLOP3.LUT P0, PT, PT, PT, PT, 0x8, 0x80 ;  /* 0x000000000080781c */ /* 0x000fe20003f0e170 */
[----:B------:R-:W-:Y:S01]  /*1010*/  UIADD3 UR4, UPT, UPT, UR4, 0x8, URZ ;  /* 0x0000000804047890 */ /* 0x000fe2000fffe0ff */
[----:B------:R-:W-:Y:S01]  /*1020*/  IADD3.X R35, PT, PT, RZ, R35, RZ, P1, !PT ;  /* 0x00000023ff237210 */ /* 0x000fe20000ffe4ff */
[----:B----4-:R-:W-:Y:S04]  /*1030*/  STS [R30+UR5], R21 ;  /* 0x000000151e007988 */ /* 0x010fe80008000805 */
[----:B------:R-:W-:Y:S01]  /*1040*/  STS [R29], R24 ;  /* 0x000000181d007388 */ /* 0x000fe20000000800 */
[----:B------:R-:W-:Y:S06]  /*1050*/  BAR.SYNC.DEFER_BLOCKING 0x0 ;  /* 0x0000000000007b1d */ /* 0x000fec0000010000 */
[----:B------:R-:W-:Y:S04]  /*1060*/  LDS R33, [R2] ;  /* 0x0000000002217984 */ /* 0x000fe80000000800 */
[----:B------:R-:W0:Y:S04]  /*1070*/  LDS.128 R20, [R3+UR5] ;  /* 0x0000000503147984 */ /* 0x000e280008000c00 */
[----:B------:R-:W1:Y:S04]  /*1080*/  LDS.128 R24, [R3+UR5+0x10] ;  /* 0x0000100503187984 */ /* 0x000e680008000c00 */
[----:B------:R-:W2:Y:S04]  /*1090*/  LDS.128 R8, [R3+UR5+0x30] ;  /* 0x0000300503087984 */ /* 0x000ea80008000c00 */
[----:B------:R-:W3:Y:S04]  /*10a0*/  LDS R14, [R2+0x40] ;  /* 0x00004000020e7984 */ /* 0x000ee80000000800 */
[----:B------:R-:W4:Y:S01]  /*10b0*/  LDS R13, [R2+0x80] ;  /* 0x00008000020d7984 */ /* 0x000f220000000800 */
[----:B0-----:R-:W-:-:S03]  /*10c0*/  FFMA R20, R33, R20, R4 ;  /* 0x0000001421147223 */ /* 0x001fc60000000004 */
[----:B------:R-:W0:Y:S01]  /*10d0*/  LDS.128 R4, [R3+UR5+0x20] ;  /* 0x0000200503047984 */ /* 0x000e220008000c00 */
[----:B-1----:R-:W-:-:S03]  /*10e0*/  FFMA R24, R33, R24, R12 ;  /* 0x0000001821187223 */ /* 0x002fc6000000000c */
[----:B------:R-:W1:Y:S01]  /*10f0*/  LDS R12, [R2+0xc0] ;  /* 0x0000c000020c7984 */ /* 0x000e620000000800 */
[----:B--2---:R-:W-:Y:S01]  /*1100*/  FFMA R8, R33, R8, R19 ;  /* 0x0000000821087223 */ /* 0x004fe20000000013 */
[C---:B---3--:R-:W-:Y:S01]  /*1110*/  FFMA R20, R14.reuse, R21, R20 ;  /* 0x000000150e147223 */ /* 0x048fe20000000014 */
[C---:B------:R-:W-:Y:S02]  /*1120*/  FFMA R25, R14.reuse, R25, R24 ;  /* 0x000000190e197223 */ /* 0x040fe40000000018 */
[----:B------:R-:W-:Y:S02]  /*1130*/  FFMA R9, R14, R9, R8 ;  /* 0x000000090e097223 */ /* 0x000fe40000000008 */
[C---:B----4-:R-:W-:Y:S02]  /*1140*/  FFMA R26, R13.reuse, R26, R25 ;  /* 0x0000001a0d1a7223 */ /* 0x050fe40000000019 */
[----:B------:R-:W-:Y:S01]  /*1150*/  FFMA R10, R13, R10, R9 ;  /* 0x0000000a0d0a7223 */ /* 0x000fe20000000009 */
[----:B0-----:R-:W-:Y:S01]  /*1160*/  FFMA R4, R33, R4, R15 ;  /* 0x0000000421047223 */ /* 0x001fe2000000000f */
[----:B------:R-:W-:-:S03]  /*1170*/  FFMA R15, R13, R22, R20 ;  /* 0x000000160d0f7223 */ /* 0x000fc60000000014 */
[----:B------:R-:W-:Y:S01]  /*1180*/  FFMA R5, R14, R5, R4 ;  /* 0x000000050e057223 */ /* 0x000fe20000000004 */
[C---:B-1----:R-:W-:Y:S01]  /*1190*/  FFMA R25, R12.reuse, R23, R15 ;  /* 0x000000170c197223 */ /* 0x042fe2000000000f */
[C---:B------:R-:W-:Y:S01]  /*11a0*/  FFMA R21, R12.reuse, R27, R26 ;  /* 0x0000001b0c157223 */ /* 0x040fe2000000001a */
[----:B------:R-:W-:Y:S01]  /*11b0*/  FFMA R23, R12, R11, R10 ;  /* 0x0000000b0c177223 */ /* 0x000fe2000000000a */
[----:B------:R-:W-:-:S04]  /*11c0*/  FFMA R6, R13, R6, R5 ;  /* 0x000000060d067223 */ /* 0x000fc80000000005 */
[----:B------:R-:W-:Y:S01]  /*11d0*/  FFMA R27, R12, R7, R6 ;  /* 0x000000070c1b7223 */ /* 0x000fe20000000006 */
[----:B------:R-:W-:Y:S06]  /*11e0*/  BAR.SYNC.DEFER_BLOCKING 0x0 ;  /* 0x0000000000007b1d */ /* 0x000fec0000010000 */
.L_x_4:
[----:B------:R-:W-:-:S13]  /*11f0*/  ISETP.GT.U32.OR P0, PT, R0, UR4, P0 ;  /* 0x0000000400007c0c */ /* 0x000fda0008704470 */
[----:B------:R-:W-:Y:S05]  /*1200*/  @!P0 BRA `(.L_x_0) ;  /* 0x0000000000788947 */ /* 0x000fea0003800000 */
[----:B------:R-:W2:Y:S04]  /*1210*/  LDG.E R35, desc[UR8][R34.64] ;  /* 0x0000000822237981 */ /* 0x000ea8000c1e1900 */
[----:B------:R-:W3:Y:S04]  /*1220*/  LDG.E R36, desc[UR8][R36.64] ;  /* 0x0000000824247981 */ /* 0x000ee8000c1e1900 */
        /* <DEDUP_REMOVED lines=8> */
[----:B------:R-:W4:Y:S04]  /*12b0*/  LDS R24, [R2+0x40] ;  /* 0x0000400002187984 */ /* 0x000f280000000800 */
[----:B------:R-:W5:Y:S04]  /*12c0*/  LDS R33, [R2+0x80] ;  /* 0x0000800002217984 */ /* 0x000f680000000800 */
[----:B------:R-:W5:Y:S01]  /*12d0*/  LDS R20, [R2+0xc0] ;  /* 0x0000c00002147984 */ /* 0x000f620000000800 */
[C---:B0-----:R-:W-:Y:S01]  /*12e0*/  FFMA R4, R22.reuse, R4, R25 ;  /* 0x0000000416047223 */ /* 0x041fe20000000019 */
[C---:B-1----:R-:W-:Y:S01]  /*12f0*/  FFMA R12, R22.reuse, R12, R21 ;  /* 0x0000000c160c7223 */ /* 0x042fe20000000015 */
[C---:B--2---:R-:W-:Y:S01]  /*1300*/  FFMA R8, R22.reuse, R8, R27 ;  /* 0x0000000816087223 */ /* 0x044fe2000000001b */
[----:B---3--:R-:W-:Y:S01]  /*1310*/  FFMA R16, R22, R16, R23 ;  /* 0x0000001016107223 */ /* 0x008fe20000000017 */
[C---:B----4-:R-:W-:Y:S01]  /*1320*/  FFMA R4, R24.reuse, R5, R4 ;  /* 0x0000000518047223 */ /* 0x050fe20000000004 */
[C---:B------:R-:W-:Y:S01]  /*1330*/  FFMA R13, R24.reuse, R13, R12 ;  /* 0x0000000d180d7223 */ /* 0x040fe2000000000c */
[C---:B------:R-:W-:Y:S01]  /*1340*/  FFMA R9, R24.reuse, R9, R8 ;  /* 0x0000000918097223 */ /* 0x040fe20000000008 */
[----:B------:R-:W-:Y:S01]  /*1350*/  FFMA R17, R24, R17, R16 ;  /* 0x0000001118117223 */ /* 0x000fe20000000010 */
[C---:B-----5:R-:W-:Y:S01]  /*1360*/  FFMA R25, R33.reuse, R6, R4 ;  /* 0x0000000621197223 */ /* 0x060fe20000000004 */
        /* <DEDUP_REMOVED lines=8> */
.L_x_0:
[----:B------:R-:W0:Y:S01]  /*13f0*/  S2R R2, SR_TID.X ;  /* 0x0000000000027919 */ /* 0x000e220000002100 */
[----:B------:R-:W1:Y:S01]  /*1400*/  LDCU.64 UR4, c[0x0][0x390] ;  /* 0x00007200ff0477ac */ /* 0x000e620008000a00 */
[----:B------:R-:W-:Y:S02]  /*1410*/  IADD3 R31, PT, PT, R32, R31, RZ ;  /* 0x0000001f201f7210 */ /* 0x000fe40007ffe0ff */
[----:B0-----:R-:W-:Y:S02]  /*1420*/  SHF.R.U32.HI R3, RZ, 0x2, R2 ;  /* 0x00000002ff037819 */ /* 0x001fe40000011602 */
[----:B------:R-:W-:Y:S02]  /*1430*/  LOP3.LUT R2, R2, 0xf, RZ, 0xc0, !PT ;  /* 0x0000000f02027812 */ /* 0x000fe400078ec0ff */
[----:B------:R-:W-:-:S05]  /*1440*/  LOP3.LUT R3, R3, 0xfc, RZ, 0xc0, !PT ;  /* 0x000000fc03037812 */ /* 0x000fca00078ec0ff */
[----:B------:R-:W-:-:S05]  /*1450*/  IMAD R3, R3, R0, R2 ;  /* 0x0000000003037224 */ /* 0x000fca00078e0202 */
[----:B------:R-:W-:Y:S02]  /*1460*/  IADD3 R6, P0, PT, R31, R3, RZ ;  /* 0x000000031f067210 */ /* 0x000fe40007f1e0ff */
[-C--:B------:R-:W-:Y:S02]  /*1470*/  IADD3 R3, PT, PT, R3, R0.reuse, RZ ;  /* 0x0000000003037210 */ /* 0x080fe40007ffe0ff */
[----:B------:R-:W-:Y:S02]  /*1480*/  IADD3.X R7, PT, PT, RZ, RZ, RZ, P0, !PT ;  /* 0x000000ffff077210 */ /* 0x000fe400007fe4ff */
[----:B------:R-:W-:Y:S02]  /*1490*/  IADD3 R4, PT, PT, R3, R0, RZ ;  /* 0x0000000003047210 */ /* 0x000fe40007ffe0ff */
[----:B-1----:R-:W-:Y:S02]  /*14a0*/  LEA R2, P0, R6, UR4, 0x2 ;  /* 0x0000000406027c11 */ /* 0x002fe4000f8010ff */
[----:B------:R-:W-:-:S02]  /*14b0*/  IADD3 R5, P1, PT, R31, R3, RZ ;  /* 0x000000031f057210 */ /* 0x000fc40007f3e0ff */
[----:B------:R-:W-:Y:S02]  /*14c0*/  IADD3 R0, PT, PT, R4, R0, RZ ;  /* 0x0000000004007210 */ /* 0x000fe40007ffe0ff */
[----:B------:R-:W-:Y:S02]  /*14d0*/  LEA.HI.X R3, R6, UR5, R7, 0x2, P0 ;  /* 0x0000000506037c11 */ /* 0x000fe400080f1407 */
[----:B------:R-:W-:Y:S02]  /*14e0*/  IADD3 R7, P2, PT, R31, R4, RZ ;  /* 0x000000041f077210 */ /* 0x000fe40007f5e0ff */
[----:B------:R-:W-:Y:S01]  /*14f0*/  IADD3.X R8, PT, PT, RZ, RZ, RZ, P1, !PT ;  /* 0x000000ffff087210 */ /* 0x000fe20000ffe4ff */
[----:B------:R-:W-:Y:S01]  /*1500*/  STG.E desc[UR8][R2.64], R25 ;  /* 0x0000001902007986 */ /* 0x000fe2000c101908 */
[----:B------:R-:W-:Y:S02]  /*1510*/  LEA R4, P1, R5, UR4, 0x2 ;  /* 0x0000000405047c11 */ /* 0x000fe4000f8210ff */
[----:B------:R-:W-:-:S02]  /*1520*/  IADD3 R0, P0, PT, R31, R0, RZ ;  /* 0x000000001f007210 */ /* 0x000fc40007f1e0ff */
[----:B------:R-:W-:Y:S02]  /*1530*/  IADD3.X R10, PT, PT, RZ, RZ, RZ, P2, !PT ;  /* 0x000000ffff0a7210 */ /* 0x000fe400017fe4ff */
[----:B------:R-:W-:Y:S02]  /*1540*/  LEA R6, P2, R7, UR4, 0x2 ;  /* 0x0000000407067c11 */ /* 0x000fe4000f8410ff */
[----:B------:R-:W-:Y:S02]  /*1550*/  LEA.HI.X R5, R5, UR5, R8, 0x2, P1 ;  /* 0x0000000505057c11 */ /* 0x000fe400088f1408 */
[----:B------:R-:W-:Y:S02]  /*1560*/  IADD3.X R9, PT, PT, RZ, RZ, RZ, P0, !PT ;  /* 0x000000ffff097210 */ /* 0x000fe400007fe4ff */
[----:B------:R-:W-:Y:S01]  /*1570*/  LEA R8, P0, R0, UR4, 0x2 ;  /* 0x0000000400087c11 */ /* 0x000fe2000f8010ff */
[----:B------:R-:W-:Y:S01]  /*1580*/  STG.E desc[UR8][R4.64], R21 ;  /* 0x0000001504007986 */ /* 0x000fe2000c101908 */
[----:B------:R-:W-:-:S02]  /*1590*/  LEA.HI.X R7, R7, UR5, R10, 0x2, P2 ;  /* 0x0000000507077c11 */ /* 0x000fc400090f140a */
[----:B------:R-:W-:-:S03]  /*15a0*/  LEA.HI.X R9, R0, UR5, R9, 0x2, P0 ;  /* 0x0000000500097c11 */ /* 0x000fc600080f1409 */
[----:B------:R-:W-:Y:S04]  /*15b0*/  STG.E desc[UR8][R6.64], R27 ;  /* 0x0000001b06007986 */ /* 0x000fe8000c101908 */
[----:B------:R-:W-:Y:S01]  /*15c0*/  STG.E desc[UR8][R8.64], R23 ;  /* 0x0000001708007986 */ /* 0x000fe2000c101908 */
[----:B------:R-:W-:Y:S05]  /*15d0*/  EXIT ;  /* 0x000000000000794d */ /* 0x000fea0003800000 */
.L_x_5:
[----:B------:R-:W-:-:S00]  /*15e0*/  BRA `(.L_x_5) ;  /* 0xfffffffc00fc7947 */ /* 0x000fc0000383ffff */
[----:B------:R-:W-:-:S00]  /*15f0*/  NOP ;  /* 0x0000000000007918 */ /* 0x000fc00000000000 */
        /* <DEDUP_REMOVED lines=8> */
.L_x_6:


//--------------------- .nv.shared._Z26block_tiling_1d_matrix_mulPfS_S_i --------------------------
	.section	.nv.shared._Z26block_tiling_1d_matrix_mulPfS_S_i,"aw",@nobits
	.sectionflags	@""
	.align	4
.nv.shared._Z26block_tiling_1d_matrix_mulPfS_S_i:
	.zero		1536


//--------------------- .nv.shared.reserved.0     --------------------------
	.section	.nv.shared.reserved.0,"aw",@nobits
	.weak		__nv_reservedSMEM_offset_0_alias
	.size		__nv_reservedSMEM_offset_0_alias, 0, 64
	.other		__nv_reservedSMEM_offset_0_alias,@"STO_CUDA_RESERVED_SHARED STV_DEFAULT"
__nv_reservedSMEM_offset_0_alias:
	.zero		0
	.zero		64


//--------------------- .nv.constant0._Z26block_tiling_1d_matrix_mulPfS_S_i --------------------------
	.section	.nv.constant0._Z26block_tiling_1d_matrix_mulPfS_S_i,"a",@progbits
	.sectionflags	@""
	.align	4
.nv.constant0._Z26block_tiling_1d_matrix_mulPfS_S_i:
	.zero		924


//--------------------- SYMBOLS --------------------------

	.type		.nv.reservedSmem.offset0,@object
	.size		.nv.reservedSmem.offset0,0x4
	.type		.nv.reservedSmem.cap,@object
	.size		.nv.reservedSmem.cap,0x4
